	.headerflags	@"EF_CUDA_TEXMODE_UNIFIED EF_CUDA_64BIT_ADDRESS EF_CUDA_ACCELERATORS EF_CUDA_SM90 EF_CUDA_VIRTUAL_SM(EF_CUDA_SM90)"
	.elftype	@"ET_EXEC"


//--------------------- .nv.info                  --------------------------
	.section	.nv.info,"",@"SHT_CUDA_INFO"
	.align	4


	//----- nvinfo : EIATTR_REGCOUNT
	.align		4
        /*0000*/ 	.byte	0x04, 0x2f
        /*0002*/ 	.short	(.L_1 - .L_0)
	.align		4
.L_0:
        /*0004*/ 	.word	index@(triton_poi_fused_max_pool2d_with_indices_36)
        /*0008*/ 	.word	0x00000010


	//----- nvinfo : EIATTR_MIN_STACK_SIZE
	.align		4
.L_1:
        /*000c*/ 	.byte	0x04, 0x12
        /*000e*/ 	.short	(.L_3 - .L_2)
	.align		4
.L_2:
        /*0010*/ 	.word	index@(triton_poi_fused_max_pool2d_with_indices_36)
        /*0014*/ 	.word	0x00000000


	//----- nvinfo : EIATTR_FRAME_SIZE
	.align		4
.L_3:
        /*0018*/ 	.byte	0x04, 0x11
        /*001a*/ 	.short	(.L_5 - .L_4)
	.align		4
.L_4:
        /*001c*/ 	.word	index@(triton_poi_fused_max_pool2d_with_indices_36)
        /*0020*/ 	.word	0x00000000


	//----- nvinfo : EIATTR_MIN_STACK_SIZE
	.align		4
.L_5:
        /*0024*/ 	.byte	0x04, 0x12
        /*0026*/ 	.short	(.L_7 - .L_6)
	.align		4
.L_6:
        /*0028*/ 	.word	index@(triton_poi_fused_max_pool2d_with_indices_36)
        /*002c*/ 	.word	0x00000000
.L_7:


//--------------------- .nv.info.triton_poi_fused_max_pool2d_with_indices_36 --------------------------
	.section	.nv.info.triton_poi_fused_max_pool2d_with_indices_36,"",@"SHT_CUDA_INFO"
	.sectionflags	@""
	.align	4


	//----- nvinfo : EIATTR_CUDA_API_VERSION
	.align		4
        /*0000*/ 	.byte	0x04, 0x37
        /*0002*/ 	.short	(.L_9 - .L_8)
.L_8:
        /*0004*/ 	.word	0x0000007c


	//----- nvinfo : EIATTR_KPARAM_INFO
	.align		4
.L_9:
        /*0008*/ 	.byte	0x04, 0x17
        /*000a*/ 	.short	(.L_11 - .L_10)
.L_10:
        /*000c*/ 	.word	0x00000000
        /*0010*/ 	.short	0x0003
        /*0012*/ 	.short	0x0018
        /*0014*/ 	.byte	0x00, 0xf0, 0x11, 0x00


	//----- nvinfo : EIATTR_KPARAM_INFO
	.align		4
.L_11:
        /*0018*/ 	.byte	0x04, 0x17
        /*001a*/ 	.short	(.L_13 - .L_12)
.L_12:
        /*001c*/ 	.word	0x00000000
        /*0020*/ 	.short	0x0002
        /*0022*/ 	.short	0x0010
        /*0024*/ 	.byte	0x00, 0xf4, 0x21, 0x00


	//----- nvinfo : EIATTR_KPARAM_INFO
	.align		4
.L_13:
        /*0028*/ 	.byte	0x04, 0x17
        /*002a*/ 	.short	(.L_15 - .L_14)
.L_14:
        /*002c*/ 	.word	0x00000000
        /*0030*/ 	.short	0x0001
        /*0032*/ 	.short	0x0008
        /*0034*/ 	.byte	0x00, 0xf4, 0x21, 0x00


	//----- nvinfo : EIATTR_KPARAM_INFO
	.align		4
.L_15:
        /*0038*/ 	.byte	0x04, 0x17
        /*003a*/ 	.short	(.L_17 - .L_16)
.L_16:
        /*003c*/ 	.word	0x00000000
        /*0040*/ 	.short	0x0000
        /*0042*/ 	.short	0x0000
        /*0044*/ 	.byte	0x00, 0xf4, 0x21, 0x00


	//----- nvinfo : EIATTR_SPARSE_MMA_MASK
	.align		4
.L_17:
        /*0048*/ 	.byte	0x03, 0x50
        /*004a*/ 	.short	0x0000


	//----- nvinfo : EIATTR_MAXREG_COUNT
	.align		4
        /*004c*/ 	.byte	0x03, 0x1b
        /*004e*/ 	.short	0x00ff


	//----- nvinfo : EIATTR_EXIT_INSTR_OFFSETS
	.align		4
        /*0050*/ 	.byte	0x04, 0x1c
        /*0052*/ 	.short	(.L_19 - .L_18)


	//   ....[0]....
.L_18:
        /*0054*/ 	.word	0x00000410


	//----- nvinfo : EIATTR_REQNTID
	.align		4
.L_19:
        /*0058*/ 	.byte	0x04, 0x10
        /*005a*/ 	.short	(.L_21 - .L_20)
.L_20:
        /*005c*/ 	.word	0x00000080
        /*0060*/ 	.word	0x00000001
        /*0064*/ 	.word	0x00000001


	//----- nvinfo : EIATTR_CBANK_PARAM_SIZE
	.align		4
.L_21:
        /*0068*/ 	.byte	0x03, 0x19
        /*006a*/ 	.short	0x001c


	//----- nvinfo : EIATTR_PARAM_CBANK
	.align		4
        /*006c*/ 	.byte	0x04, 0x0a
        /*006e*/ 	.short	(.L_23 - .L_22)
	.align		4
.L_22:
        /*0070*/ 	.word	index@(.nv.constant0.triton_poi_fused_max_pool2d_with_indices_36)
        /*0074*/ 	.short	0x0210
        /*0076*/ 	.short	0x001c


	//----- nvinfo : EIATTR_SW_WAR
	.align		4
.L_23:
        /*0078*/ 	.byte	0x04, 0x36
        /*007a*/ 	.short	(.L_25 - .L_24)
.L_24:
        /*007c*/ 	.word	0x00000008
.L_25:


//--------------------- .nv.callgraph             --------------------------
	.section	.nv.callgraph,"",@"SHT_CUDA_CALLGRAPH"
	.align	4
	.sectionentsize	8
	.align		4
        /*0000*/ 	.word	0x00000000
	.align		4
        /*0004*/ 	.word	0xffffffff
	.align		4
        /*0008*/ 	.word	0x00000000
	.align		4
        /*000c*/ 	.word	0xfffffffe
	.align		4
        /*0010*/ 	.word	0x00000000
	.align		4
        /*0014*/ 	.word	0xfffffffd
	.align		4
        /*0018*/ 	.word	0x00000000
	.align		4
        /*001c*/ 	.word	0xfffffffc


//--------------------- .text.triton_poi_fused_max_pool2d_with_indices_36 --------------------------
	.section	.text.triton_poi_fused_max_pool2d_with_indices_36,"ax",@progbits
	.align	128
        .global         triton_poi_fused_max_pool2d_with_indices_36
        .type           triton_poi_fused_max_pool2d_with_indices_36,@function
        .size           triton_poi_fused_max_pool2d_with_indices_36,(.L_x_1 - triton_poi_fused_max_pool2d_with_indices_36)
        .other          triton_poi_fused_max_pool2d_with_indices_36,@"STO_CUDA_ENTRY STV_DEFAULT"
triton_poi_fused_max_pool2d_with_indices_36:
.text.triton_poi_fused_max_pool2d_with_indices_36:
[----:B------:R-:W-:Y:S01]  /*0000*/  LDC R1, c[0x0][0x28] ;  /* 0x00000a00ff017b82 */ /* 0x000fe20000000800 */
[----:B------:R-:W1:Y:S01]  /*0010*/  S2R R0, SR_TID.X ;  /* 0x0000000000007919 */ /* 0x000e620000002100 */
[----:B------:R-:W-:Y:S01]  /*0020*/  ULDC.64 UR4, c[0x0][0x208] ;  /* 0x0000820000047ab9 */ /* 0x000fe20000000a00 */
[----:B------:R-:W-:Y:S01]  /*0030*/  ULDC.64 UR6, c[0x0][0x220] ;  /* 0x0000880000067ab9 */ /* 0x000fe20000000a00 */
[----:B------:R-:W2:Y:S01]  /*0040*/  S2R R3, SR_CTAID.X ;  /* 0x0000000000037919 */ /* 0x000ea20000002500 */
[----:B-1----:R-:W-:Y:S01]  /*0050*/  IMAD.SHL.U32 R0, R0, 0x2, RZ ;  /* 0x0000000200007824 */ /* 0x002fe200078e00ff */
[----:B--2---:R-:W-:-:S04]  /*0060*/  SHF.R.S32.HI R5, RZ, 0x17, R3 ;  /* 0x00000017ff057819 */ /* 0x004fc80000011403 */
[----:B------:R-:W-:Y:S02]  /*0070*/  LOP3.LUT R0, R0, 0xfe, RZ, 0xc0, !PT ;  /* 0x000000fe00007812 */ /* 0x000fe400078ec0ff */
[----:B------:R-:W-:-:S03]  /*0080*/  SGXT R5, R5, 0x1 ;  /* 0x000000010505781a */ /* 0x000fc60000000200 */
[----:B------:R-:W-:-:S05]  /*0090*/  IMAD R0, R3, 0x100, R0 ;  /* 0x0000010003007824 */ /* 0x000fca00078e0200 */
[----:B------:R-:W-:Y:S02]  /*00a0*/  SHF.R.S32.HI R3, RZ, 0x1f, R0 ;  /* 0x0000001fff037819 */ /* 0x000fe40000011400 */
[-C--:B------:R-:W-:Y:S02]  /*00b0*/  LEA.HI R6, R5, R0.reuse, RZ, 0xb ;  /* 0x0000000005067211 */ /* 0x080fe400078f58ff */
[----:B------:R-:W-:Y:S02]  /*00c0*/  LEA.HI R4, R3, R0, RZ, 0x9 ;  /* 0x0000000003047211 */ /* 0x000fe400078f48ff */
[----:B------:R-:W1:Y:S01]  /*00d0*/  LDC.64 R2, c[0x0][0x210] ;  /* 0x00008400ff027b82 */ /* 0x000e620000000a00 */
[----:B------:R-:W-:Y:S01]  /*00e0*/  IMAD.SHL.U32 R7, R6, 0x4, RZ ;  /* 0x0000000406077824 */ /* 0x000fe200078e00ff */
[----:B------:R-:W-:-:S04]  /*00f0*/  SHF.R.S32.HI R5, RZ, 0x9, R4 ;  /* 0x00000009ff057819 */ /* 0x000fc80000011404 */
[----:B------:R-:W-:Y:S02]  /*0100*/  LEA.HI R6, R5, R5, RZ, 0x2 ;  /* 0x0000000505067211 */ /* 0x000fe400078f10ff */
[----:B------:R-:W-:Y:S02]  /*0110*/  LOP3.LUT R8, R7, 0xffffe000, RZ, 0xc0, !PT ;  /* 0xffffe00007087812 */ /* 0x000fe400078ec0ff */
[----:B------:R-:W-:Y:S02]  /*0120*/  LOP3.LUT R7, R4, 0xfffffe00, RZ, 0xc0, !PT ;  /* 0xfffffe0004077812 */ /* 0x000fe400078ec0ff */
[----:B------:R-:W-:Y:S02]  /*0130*/  LOP3.LUT R6, R6, 0x3ffffc, RZ, 0xc0, !PT ;  /* 0x003ffffc06067812 */ /* 0x000fe400078ec0ff */
[----:B------:R-:W-:-:S03]  /*0140*/  IADD3 R7, R8, R0, -R7 ;  /* 0x0000000008077210 */ /* 0x000fc60007ffe807 */
[----:B------:R-:W-:-:S04]  /*0150*/  IMAD.IADD R6, R5, 0x1, -R6 ;  /* 0x0000000105067824 */ /* 0x000fc800078e0a06 */
[----:B------:R-:W-:-:S04]  /*0160*/  IMAD R11, R6, 0x400, R7 ;  /* 0x00000400060b7824 */ /* 0x000fc800078e0207 */
[C---:B------:R-:W-:Y:S02]  /*0170*/  VIADD R9, R11.reuse, 0x200 ;  /* 0x000002000b097836 */ /* 0x040fe40000000000 */
[----:B-1----:R-:W-:-:S04]  /*0180*/  IMAD.WIDE R6, R11, 0x4, R2 ;  /* 0x000000040b067825 */ /* 0x002fc800078e0202 */
[--C-:B------:R-:W-:Y:S02]  /*0190*/  IMAD.WIDE R8, R9, 0x4, R2.reuse ;  /* 0x0000000409087825 */ /* 0x100fe400078e0202 */
[----:B------:R-:W2:Y:S02]  /*01a0*/  LDG.E.64 R6, desc[UR4][R6.64] ;  /* 0x0000000406067981 */ /* 0x000ea4000c1e1b00 */
[----:B------:R-:W-:Y:S02]  /*01b0*/  VIADD R5, R11, 0x1000 ;  /* 0x000010000b057836 */ /* 0x000fe40000000000 */
[----:B------:R1:W2:Y:S02]  /*01c0*/  LDG.E.64 R12, desc[UR4][R8.64] ;  /* 0x00000004080c7981 */ /* 0x0002a4000c1e1b00 */
[----:B------:R-:W-:-:S04]  /*01d0*/  IMAD.WIDE R4, R5, 0x4, R2 ;  /* 0x0000000405047825 */ /* 0x000fc800078e0202 */
[----:B------:R-:W-:Y:S02]  /*01e0*/  VIADD R11, R11, 0x1200 ;  /* 0x000012000b0b7836 */ /* 0x000fe40000000000 */
[----:B------:R-:W3:Y:S02]  /*01f0*/  LDG.E.64 R4, desc[UR4][R4.64] ;  /* 0x0000000404047981 */ /* 0x000ee4000c1e1b00 */
[----:B------:R-:W-:Y:S01]  /*0200*/  IMAD.WIDE R2, R11, 0x4, R2 ;  /* 0x000000040b027825 */ /* 0x000fe200078e0202 */
[----:B-1----:R-:W1:Y:S05]  /*0210*/  LDC.64 R8, c[0x0][0x218] ;  /* 0x00008600ff087b82 */ /* 0x002e6a0000000a00 */
[----:B------:R-:W4:Y:S01]  /*0220*/  LDG.E.64 R2, desc[UR4][R2.64] ;  /* 0x0000000402027981 */ /* 0x000f22000c1e1b00 */
[----:B--2---:R-:W-:-:S02]  /*0230*/  FSETP.GT.AND P4, PT, R13, R7, PT ;  /* 0x000000070d00720b */ /* 0x004fc40003f84000 */
[----:B------:R-:W-:Y:S02]  /*0240*/  FSETP.GT.AND P3, PT, R12, R6, PT ;  /* 0x000000060c00720b */ /* 0x000fe40003f64000 */
[----:B------:R-:W-:Y:S02]  /*0250*/  FSETP.NAN.AND P0, PT, R13, R13, PT ;  /* 0x0000000d0d00720b */ /* 0x000fe40003f08000 */
[----:B---3--:R-:W-:Y:S02]  /*0260*/  FSETP.NAN.AND P6, PT, R5, R5, PT ;  /* 0x000000050500720b */ /* 0x008fe40003fc8000 */
[----:B------:R-:W-:Y:S02]  /*0270*/  FSETP.NAN.AND P5, PT, R4, R4, PT ;  /* 0x000000040400720b */ /* 0x000fe40003fa8000 */
[----:B------:R-:W-:-:S03]  /*0280*/  FSETP.NAN.AND P1, PT, R12, R12, PT ;  /* 0x0000000c0c00720b */ /* 0x000fc60003f28000 */
[----:B------:R-:W-:Y:S02]  /*0290*/  @!P4 SEL R13, R13, R7, P0 ;  /* 0x000000070d0dc207 */ /* 0x000fe40000000000 */
[----:B------:R-:W-:Y:S02]  /*02a0*/  @!P3 SEL R12, R12, R6, P1 ;  /* 0x000000060c0cb207 */ /* 0x000fe40000800000 */
[----:B------:R-:W-:Y:S02]  /*02b0*/  FSETP.GEU.AND P0, PT, R13, R5, PT ;  /* 0x000000050d00720b */ /* 0x000fe40003f0e000 */
[----:B----4-:R-:W-:Y:S02]  /*02c0*/  FSETP.NAN.AND P1, PT, R2, R2, PT ;  /* 0x000000020200720b */ /* 0x010fe40003f28000 */
[----:B------:R-:W-:Y:S02]  /*02d0*/  FSETP.GEU.AND P2, PT, R12, R4, PT ;  /* 0x000000040c00720b */ /* 0x000fe40003f4e000 */
[----:B------:R-:W-:-:S02]  /*02e0*/  @!P6 SEL R5, R5, R13, !P0 ;  /* 0x0000000d0505e207 */ /* 0x000fc40004000000 */
[----:B------:R-:W-:Y:S02]  /*02f0*/  FSETP.NAN.AND P6, PT, R3, R3, PT ;  /* 0x000000030300720b */ /* 0x000fe40003fc8000 */
[----:B------:R-:W-:Y:S02]  /*0300*/  SEL R7, RZ, 0x1, !P4 ;  /* 0x00000001ff077807 */ /* 0x000fe40006000000 */
[----:B------:R-:W-:Y:S02]  /*0310*/  @!P5 SEL R4, R4, R12, !P2 ;  /* 0x0000000c0404d207 */ /* 0x000fe40005000000 */
[----:B------:R-:W-:Y:S02]  /*0320*/  SEL R6, RZ, 0x1, !P3 ;  /* 0x00000001ff067807 */ /* 0x000fe40005800000 */
[----:B------:R-:W-:Y:S02]  /*0330*/  SEL R7, R7, 0x2, P0 ;  /* 0x0000000207077807 */ /* 0x000fe40000000000 */
[----:B------:R-:W-:-:S02]  /*0340*/  FSETP.GEU.AND P3, PT, R4, R2, PT ;  /* 0x000000020400720b */ /* 0x000fc40003f6e000 */
[----:B------:R-:W-:Y:S02]  /*0350*/  SEL R10, R6, 0x2, P2 ;  /* 0x00000002060a7807 */ /* 0x000fe40001000000 */
[----:B------:R-:W-:Y:S02]  /*0360*/  FSETP.GEU.AND P0, PT, R5, R3, PT ;  /* 0x000000030500720b */ /* 0x000fe40003f0e000 */
[----:B------:R-:W-:Y:S02]  /*0370*/  @!P1 SEL R2, R2, R4, !P3 ;  /* 0x0000000402029207 */ /* 0x000fe40005800000 */
[----:B------:R-:W-:Y:S02]  /*0380*/  SEL R10, R10, 0x3, P3 ;  /* 0x000000030a0a7807 */ /* 0x000fe40001800000 */
[----:B------:R-:W-:Y:S02]  /*0390*/  SEL R11, R7, 0x3, P0 ;  /* 0x00000003070b7807 */ /* 0x000fe40000000000 */
[----:B------:R-:W-:-:S02]  /*03a0*/  IADD3 R6, P1, R0, UR6, RZ ;  /* 0x0000000600067c10 */ /* 0x000fc4000ff3e0ff */
[----:B------:R-:W-:Y:S01]  /*03b0*/  @!P6 SEL R3, R3, R5, !P0 ;  /* 0x000000050303e207 */ /* 0x000fe20004000000 */
[C---:B-1----:R-:W-:Y:S01]  /*03c0*/  IMAD.WIDE R4, R0.reuse, 0x4, R8 ;  /* 0x0000000400047825 */ /* 0x042fe200078e0208 */
[----:B------:R-:W-:-:S03]  /*03d0*/  LEA.HI.X.SX32 R7, R0, UR7, 0x1, P1 ;  /* 0x0000000700077c11 */ /* 0x000fc600088f0eff */
[----:B------:R-:W-:Y:S01]  /*03e0*/  IMAD R11, R11, 0x100, R10 ;  /* 0x000001000b0b7824 */ /* 0x000fe200078e020a */
[----:B------:R-:W-:Y:S04]  /*03f0*/  STG.E.64 desc[UR4][R4.64], R2 ;  /* 0x0000000204007986 */ /* 0x000fe8000c101b04 */
[----:B------:R-:W-:Y:S01]  /*0400*/  STG.E.U16 desc[UR4][R6.64], R11 ;  /* 0x0000000b06007986 */ /* 0x000fe2000c101504 */
[----:B------:R-:W-:Y:S05]  /*0410*/  EXIT ;  /* 0x000000000000794d */ /* 0x000fea0003800000 */
.L_x_0:
[----:B------:R-:W-:-:S00]  /*0420*/  BRA `(.L_x_0) ;  /* 0xfffffffc00fc7947 */ /* 0x000fc0000383ffff */
[----:B------:R-:W-:-:S00]  /*0430*/  NOP ;  /* 0x0000000000007918 */ /* 0x000fc00000000000 */
        /* <DEDUP_REMOVED lines=12> */
.L_x_1:


//--------------------- .nv.constant0.triton_poi_fused_max_pool2d_with_indices_36 --------------------------
	.section	.nv.constant0.triton_poi_fused_max_pool2d_with_indices_36,"a",@progbits
	.sectionflags	@""
	.align	4
.nv.constant0.triton_poi_fused_max_pool2d_with_indices_36:
	.zero		556
